	.headerflags	@"EF_CUDA_TEXMODE_UNIFIED EF_CUDA_64BIT_ADDRESS EF_CUDA_ACCELERATORS EF_CUDA_SM90 EF_CUDA_VIRTUAL_SM(EF_CUDA_SM90)"
	.elftype	@"ET_EXEC"


//--------------------- .nv.info                  --------------------------
	.section	.nv.info,"",@"SHT_CUDA_INFO"
	.align	4


	//----- nvinfo : EIATTR_REGCOUNT
	.align		4
        /*0000*/ 	.byte	0x04, 0x2f
        /*0002*/ 	.short	(.L_3 - .L_2)
	.align		4
.L_2:
        /*0004*/ 	.word	index@(triton_poi_fused__native_batch_norm_legit_no_training_convolution_relu_13)
        /*0008*/ 	.word	0x00000016


	//----- nvinfo : EIATTR_MIN_STACK_SIZE
	.align		4
.L_3:
        /*000c*/ 	.byte	0x04, 0x12
        /*000e*/ 	.short	(.L_5 - .L_4)
	.align		4
.L_4:
        /*0010*/ 	.word	index@(triton_poi_fused__native_batch_norm_legit_no_training_convolution_relu_13)
        /*0014*/ 	.word	0x00000000


	//----- nvinfo : EIATTR_FRAME_SIZE
	.align		4
.L_5:
        /*0018*/ 	.byte	0x04, 0x11
        /*001a*/ 	.short	(.L_7 - .L_6)
	.align		4
.L_6:
        /*001c*/ 	.word	index@(triton_poi_fused__native_batch_norm_legit_no_training_convolution_relu_13)
        /*0020*/ 	.word	0x00000000


	//----- nvinfo : EIATTR_MIN_STACK_SIZE
	.align		4
.L_7:
        /*0024*/ 	.byte	0x04, 0x12
        /*0026*/ 	.short	(.L_9 - .L_8)
	.align		4
.L_8:
        /*0028*/ 	.word	index@(triton_poi_fused__native_batch_norm_legit_no_training_convolution_relu_13)
        /*002c*/ 	.word	0x00000000
.L_9:


//--------------------- .nv.info.triton_poi_fused__native_batch_norm_legit_no_training_convolution_relu_13 --------------------------
	.section	.nv.info.triton_poi_fused__native_batch_norm_legit_no_training_convolution_relu_13,"",@"SHT_CUDA_INFO"
	.sectionflags	@""
	.align	4


	//----- nvinfo : EIATTR_CUDA_API_VERSION
	.align		4
        /*0000*/ 	.byte	0x04, 0x37
        /*0002*/ 	.short	(.L_11 - .L_10)
.L_10:
        /*0004*/ 	.word	0x0000007c


	//----- nvinfo : EIATTR_KPARAM_INFO
	.align		4
.L_11:
        /*0008*/ 	.byte	0x04, 0x17
        /*000a*/ 	.short	(.L_13 - .L_12)
.L_12:
        /*000c*/ 	.word	0x00000000
        /*0010*/ 	.short	0x0007
        /*0012*/ 	.short	0x0038
        /*0014*/ 	.byte	0x00, 0xf0, 0x11, 0x00


	//----- nvinfo : EIATTR_KPARAM_INFO
	.align		4
.L_13:
        /*0018*/ 	.byte	0x04, 0x17
        /*001a*/ 	.short	(.L_15 - .L_14)
.L_14:
        /*001c*/ 	.word	0x00000000
        /*0020*/ 	.short	0x0006
        /*0022*/ 	.short	0x0030
        /*0024*/ 	.byte	0x00, 0xf4, 0x21, 0x00


	//----- nvinfo : EIATTR_KPARAM_INFO
	.align		4
.L_15:
        /*0028*/ 	.byte	0x04, 0x17
        /*002a*/ 	.short	(.L_17 - .L_16)
.L_16:
        /*002c*/ 	.word	0x00000000
        /*0030*/ 	.short	0x0005
        /*0032*/ 	.short	0x0028
        /*0034*/ 	.byte	0x00, 0xf4, 0x21, 0x00


	//----- nvinfo : EIATTR_KPARAM_INFO
	.align		4
.L_17:
        /*0038*/ 	.byte	0x04, 0x17
        /*003a*/ 	.short	(.L_19 - .L_18)
.L_18:
        /*003c*/ 	.word	0x00000000
        /*0040*/ 	.short	0x0004
        /*0042*/ 	.short	0x0020
        /*0044*/ 	.byte	0x00, 0xf4, 0x21, 0x00


	//----- nvinfo : EIATTR_KPARAM_INFO
	.align		4
.L_19:
        /*0048*/ 	.byte	0x04, 0x17
        /*004a*/ 	.short	(.L_21 - .L_20)
.L_20:
        /*004c*/ 	.word	0x00000000
        /*0050*/ 	.short	0x0003
        /*0052*/ 	.short	0x0018
        /*0054*/ 	.byte	0x00, 0xf4, 0x21, 0x00


	//----- nvinfo : EIATTR_KPARAM_INFO
	.align		4
.L_21:
        /*0058*/ 	.byte	0x04, 0x17
        /*005a*/ 	.short	(.L_23 - .L_22)
.L_22:
        /*005c*/ 	.word	0x00000000
        /*0060*/ 	.short	0x0002
        /*0062*/ 	.short	0x0010
        /*0064*/ 	.byte	0x00, 0xf4, 0x21, 0x00


	//----- nvinfo : EIATTR_KPARAM_INFO
	.align		4
.L_23:
        /*0068*/ 	.byte	0x04, 0x17
        /*006a*/ 	.short	(.L_25 - .L_24)
.L_24:
        /*006c*/ 	.word	0x00000000
        /*0070*/ 	.short	0x0001
        /*0072*/ 	.short	0x0008
        /*0074*/ 	.byte	0x00, 0xf4, 0x21, 0x00


	//----- nvinfo : EIATTR_KPARAM_INFO
	.align		4
.L_25:
        /*0078*/ 	.byte	0x04, 0x17
        /*007a*/ 	.short	(.L_27 - .L_26)
.L_26:
        /*007c*/ 	.word	0x00000000
        /*0080*/ 	.short	0x0000
        /*0082*/ 	.short	0x0000
        /*0084*/ 	.byte	0x00, 0xf4, 0x21, 0x00


	//----- nvinfo : EIATTR_SPARSE_MMA_MASK
	.align		4
.L_27:
        /*0088*/ 	.byte	0x03, 0x50
        /*008a*/ 	.short	0x0000


	//----- nvinfo : EIATTR_MAXREG_COUNT
	.align		4
        /*008c*/ 	.byte	0x03, 0x1b
        /*008e*/ 	.short	0x00ff


	//----- nvinfo : EIATTR_EXIT_INSTR_OFFSETS
	.align		4
        /*0090*/ 	.byte	0x04, 0x1c
        /*0092*/ 	.short	(.L_29 - .L_28)


	//   ....[0]....
.L_28:
        /*0094*/ 	.word	0x00000430


	//----- nvinfo : EIATTR_REQNTID
	.align		4
.L_29:
        /*0098*/ 	.byte	0x04, 0x10
        /*009a*/ 	.short	(.L_31 - .L_30)
.L_30:
        /*009c*/ 	.word	0x00000100
        /*00a0*/ 	.word	0x00000001
        /*00a4*/ 	.word	0x00000001


	//----- nvinfo : EIATTR_CBANK_PARAM_SIZE
	.align		4
.L_31:
        /*00a8*/ 	.byte	0x03, 0x19
        /*00aa*/ 	.short	0x003c


	//----- nvinfo : EIATTR_PARAM_CBANK
	.align		4
        /*00ac*/ 	.byte	0x04, 0x0a
        /*00ae*/ 	.short	(.L_33 - .L_32)
	.align		4
.L_32:
        /*00b0*/ 	.word	index@(.nv.constant0.triton_poi_fused__native_batch_norm_legit_no_training_convolution_relu_13)
        /*00b4*/ 	.short	0x0210
        /*00b6*/ 	.short	0x003c


	//----- nvinfo : EIATTR_SW_WAR
	.align		4
.L_33:
        /*00b8*/ 	.byte	0x04, 0x36
        /*00ba*/ 	.short	(.L_35 - .L_34)
.L_34:
        /*00bc*/ 	.word	0x00000008
.L_35:


//--------------------- .nv.callgraph             --------------------------
	.section	.nv.callgraph,"",@"SHT_CUDA_CALLGRAPH"
	.align	4
	.sectionentsize	8
	.align		4
        /*0000*/ 	.word	0x00000000
	.align		4
        /*0004*/ 	.word	0xffffffff
	.align		4
        /*0008*/ 	.word	0x00000000
	.align		4
        /*000c*/ 	.word	0xfffffffe
	.align		4
        /*0010*/ 	.word	0x00000000
	.align		4
        /*0014*/ 	.word	0xfffffffd
	.align		4
        /*0018*/ 	.word	0x00000000
	.align		4
        /*001c*/ 	.word	0xfffffffc


//--------------------- .nv.constant4             --------------------------
	.section	.nv.constant4,"a",@progbits
	.align	8
	.align		8
.nv.constant4:
        /*0000*/ 	.dword	_$_str
	.align		8
        /*0008*/ 	.dword	_$_str_$_2


//--------------------- .text.triton_poi_fused__native_batch_norm_legit_no_training_convolution_relu_13 --------------------------
	.section	.text.triton_poi_fused__native_batch_norm_legit_no_training_convolution_relu_13,"ax",@progbits
	.align	128
        .global         triton_poi_fused__native_batch_norm_legit_no_training_convolution_relu_13
        .type           triton_poi_fused__native_batch_norm_legit_no_training_convolution_relu_13,@function
        .size           triton_poi_fused__native_batch_norm_legit_no_training_convolution_relu_13,(.L_x_1 - triton_poi_fused__native_batch_norm_legit_no_training_convolution_relu_13)
        .other          triton_poi_fused__native_batch_norm_legit_no_training_convolution_relu_13,@"STO_CUDA_ENTRY STV_DEFAULT"
triton_poi_fused__native_batch_norm_legit_no_training_convolution_relu_13:
.text.triton_poi_fused__native_batch_norm_legit_no_training_convolution_relu_13:
[----:B------:R-:W-:Y:S01]  /*0000*/  LDC R1, c[0x0][0x28] ;  /* 0x00000a00ff017b82 */ /* 0x000fe20000000800 */
[----:B------:R-:W1:Y:S07]  /*0010*/  S2R R0, SR_TID.X ;  /* 0x0000000000007919 */ /* 0x000e6e0000002100 */
[----:B------:R-:W2:Y:S01]  /*0020*/  LDC.64 R6, c[0x0][0x228] ;  /* 0x00008a00ff067b82 */ /* 0x000ea20000000a00 */
[----:B------:R-:W-:Y:S01]  /*0030*/  ULDC.64 UR4, c[0x0][0x208] ;  /* 0x0000820000047ab9 */ /* 0x000fe20000000a00 */
[----:B------:R-:W3:Y:S06]  /*0040*/  S2R R5, SR_CTAID.X ;  /* 0x0000000000057919 */ /* 0x000eec0000002500 */
[----:B------:R-:W4:Y:S08]  /*0050*/  LDC.64 R12, c[0x0][0x218] ;  /* 0x00008600ff0c7b82 */ /* 0x000f300000000a00 */
[----:B------:R-:W5:Y:S08]  /*0060*/  LDC.64 R14, c[0x0][0x220] ;  /* 0x00008800ff0e7b82 */ /* 0x000f700000000a00 */
[----:B------:R-:W5:Y:S01]  /*0070*/  LDC.64 R10, c[0x0][0x238] ;  /* 0x00008e00ff0a7b82 */ /* 0x000f620000000a00 */
[----:B-1----:R-:W-:-:S07]  /*0080*/  SHF.L.U32 R0, R0, 0x1, RZ ;  /* 0x0000000100007819 */ /* 0x002fce00000006ff */
[----:B------:R-:W1:Y:S01]  /*0090*/  LDC.64 R16, c[0x0][0x230] ;  /* 0x00008c00ff107b82 */ /* 0x000e620000000a00 */
[----:B---3--:R-:W-:Y:S02]  /*00a0*/  SHF.R.S32.HI R3, RZ, 0x16, R5 ;  /* 0x00000016ff037819 */ /* 0x008fe40000011405 */
[----:B------:R-:W-:Y:S02]  /*00b0*/  LOP3.LUT R0, R0, 0x1fe, RZ, 0xc0, !PT ;  /* 0x000001fe00007812 */ /* 0x000fe400078ec0ff */
[----:B------:R-:W-:Y:S02]  /*00c0*/  SGXT R3, R3, 0x1 ;  /* 0x000000010303781a */ /* 0x000fe40000000200 */
[----:B------:R-:W-:-:S04]  /*00d0*/  LEA R0, R5, R0, 0x9 ;  /* 0x0000000005007211 */ /* 0x000fc800078e48ff */
[----:B------:R-:W-:-:S04]  /*00e0*/  LEA.HI R3, R3, R0, RZ, 0x8 ;  /* 0x0000000003037211 */ /* 0x000fc800078f40ff */
[----:B------:R-:W-:-:S04]  /*00f0*/  LOP3.LUT R3, R3, 0xffffff00, RZ, 0xc0, !PT ;  /* 0xffffff0003037812 */ /* 0x000fc800078ec0ff */
[----:B------:R-:W-:Y:S02]  /*0100*/  IADD3 R8, R0, -R3, RZ ;  /* 0x8000000300087210 */ /* 0x000fe40007ffe0ff */
[----:B------:R-:W3:Y:S03]  /*0110*/  LDC.64 R2, c[0x0][0x210] ;  /* 0x00008400ff027b82 */ /* 0x000ee60000000a00 */
[----:B--2---:R-:W-:-:S06]  /*0120*/  IMAD.WIDE R6, R8, 0x4, R6 ;  /* 0x0000000408067825 */ /* 0x004fcc00078e0206 */
[----:B------:R-:W2:Y:S01]  /*0130*/  LDG.E.EL.64 R6, desc[UR4][R6.64] ;  /* 0x0000000406067981 */ /* 0x000ea2000c2e1b00 */
[----:B----4-:R-:W-:-:S04]  /*0140*/  IMAD.WIDE R12, R8, 0x4, R12 ;  /* 0x00000004080c7825 */ /* 0x010fc800078e020c */
[C---:B-----5:R-:W-:Y:S02]  /*0150*/  IMAD.WIDE R14, R8.reuse, 0x4, R14 ;  /* 0x00000004080e7825 */ /* 0x060fe400078e020e */
[----:B------:R-:W4:Y:S02]  /*0160*/  LDG.E.EL.64 R12, desc[UR4][R12.64] ;  /* 0x000000040c0c7981 */ /* 0x000f24000c2e1b00 */
[----:B0-----:R-:W-:Y:S02]  /*0170*/  IMAD.WIDE R10, R8, 0x4, R10 ;  /* 0x00000004080a7825 */ /* 0x001fe400078e020a */
[----:B------:R-:W5:Y:S02]  /*0180*/  LDG.E.EL.64 R14, desc[UR4][R14.64] ;  /* 0x000000040e0e7981 */ /* 0x000f64000c2e1b00 */
[----:B---3--:R-:W-:Y:S02]  /*0190*/  IMAD.WIDE R2, R0, 0x4, R2 ;  /* 0x0000000400027825 */ /* 0x008fe400078e0202 */
[----:B------:R-:W3:Y:S04]  /*01a0*/  LDG.E.EL.64 R10, desc[UR4][R10.64] ;  /* 0x000000040a0a7981 */ /* 0x000ee8000c2e1b00 */
[----:B------:R-:W4:Y:S01]  /*01b0*/  LDG.E.64 R4, desc[UR4][R2.64] ;  /* 0x0000000402047981 */ /* 0x000f22000c1e1b00 */
[----:B-1----:R-:W-:-:S05]  /*01c0*/  IMAD.WIDE R16, R8, 0x4, R16 ;  /* 0x0000000408107825 */ /* 0x002fca00078e0210 */
[----:B------:R0:W3:Y:S02]  /*01d0*/  LDG.E.EL.64 R8, desc[UR4][R16.64] ;  /* 0x0000000410087981 */ /* 0x0000e4000c2e1b00 */
[----:B0-----:R-:W-:Y:S01]  /*01e0*/  HFMA2.MMA R16, -RZ, RZ, 1.625, 0 ;  /* 0x3e800000ff107435 */ /* 0x001fe200000001ff */
[----:B--2---:R-:W-:Y:S01]  /*01f0*/  FADD R6, R6, 9.9999997473787516356e-06 ;  /* 0x3727c5ac06067421 */ /* 0x004fe20000000000 */
[----:B------:R-:W-:-:S03]  /*0200*/  FADD R7, R7, 9.9999997473787516356e-06 ;  /* 0x3727c5ac07077421 */ /* 0x000fc60000000000 */
[----:B------:R-:W0:Y:S08]  /*0210*/  MUFU.SQRT R18, R6 ;  /* 0x0000000600127308 */ /* 0x000e300000002000 */
[----:B------:R1:W2:Y:S01]  /*0220*/  MUFU.SQRT R19, R7 ;  /* 0x0000000700137308 */ /* 0x0002a20000002000 */
[C---:B0-----:R-:W-:Y:S02]  /*0230*/  FSETP.GT.AND P0, PT, R18.reuse, 8.50705917302346158658e+37, PT ;  /* 0x7e8000001200780b */ /* 0x041fe40003f04000 */
[----:B------:R-:W-:Y:S01]  /*0240*/  FSETP.GEU.AND P2, PT, R18, 1.175494350822287508e-38, PT ;  /* 0x008000001200780b */ /* 0x000fe20003f4e000 */
[----:B-1----:R-:W0:Y:S01]  /*0250*/  LDC.64 R6, c[0x0][0x240] ;  /* 0x00009000ff067b82 */ /* 0x002e220000000a00 */
[----:B--2---:R-:W-:-:S02]  /*0260*/  FSETP.GT.AND P1, PT, R19, 8.50705917302346158658e+37, PT ;  /* 0x7e8000001300780b */ /* 0x004fc40003f24000 */
[----:B------:R-:W-:-:S07]  /*0270*/  FSETP.GEU.AND P3, PT, R19, 1.175494350822287508e-38, PT ;  /* 0x008000001300780b */ /* 0x000fce0003f6e000 */
[----:B------:R-:W-:-:S04]  /*0280*/  @P0 FMUL R18, R18, 0.25 ;  /* 0x3e80000012120820 */ /* 0x000fc80000400000 */
[----:B------:R-:W-:Y:S01]  /*0290*/  @!P2 FMUL R18, R18, 16777216 ;  /* 0x4b8000001212a820 */ /* 0x000fe20000400000 */
[----:B------:R-:W-:-:S04]  /*02a0*/  @P1 FMUL R19, R19, 0.25 ;  /* 0x3e80000013131820 */ /* 0x000fc80000400000 */
[----:B------:R-:W-:Y:S01]  /*02b0*/  @!P3 FMUL R19, R19, 16777216 ;  /* 0x4b8000001313b820 */ /* 0x000fe20000400000 */
[----:B------:R-:W1:Y:S01]  /*02c0*/  MUFU.RCP R18, R18 ;  /* 0x0000001200127308 */ /* 0x000e620000001000 */
[----:B------:R-:W-:-:S07]  /*02d0*/  FSEL R17, R16, 1, P0 ;  /* 0x3f80000010117808 */ /* 0x000fce0000000000 */
[----:B------:R-:W2:Y:S01]  /*02e0*/  MUFU.RCP R19, R19 ;  /* 0x0000001300137308 */ /* 0x000ea20000001000 */
[----:B------:R-:W-:Y:S01]  /*02f0*/  FSEL R16, R16, 1, P1 ;  /* 0x3f80000010107808 */ /* 0x000fe20000800000 */
[----:B------:R-:W-:Y:S01]  /*0300*/  @!P2 FMUL R17, R17, 16777216 ;  /* 0x4b8000001111a820 */ /* 0x000fe20000400000 */
[----:B----4-:R-:W-:Y:S01]  /*0310*/  FADD R4, R4, R12 ;  /* 0x0000000c04047221 */ /* 0x010fe20000000000 */
[----:B------:R-:W-:Y:S02]  /*0320*/  FADD R5, R5, R13 ;  /* 0x0000000d05057221 */ /* 0x000fe40000000000 */
[----:B------:R-:W-:Y:S01]  /*0330*/  @!P3 FMUL R16, R16, 16777216 ;  /* 0x4b8000001010b820 */ /* 0x000fe20000400000 */
[----:B-1----:R-:W-:Y:S01]  /*0340*/  FMUL R17, R18, R17 ;  /* 0x0000001112117220 */ /* 0x002fe20000400000 */
[----:B-----5:R-:W-:Y:S01]  /*0350*/  FADD R14, -R14, R4 ;  /* 0x000000040e0e7221 */ /* 0x020fe20000000100 */
[----:B------:R-:W-:Y:S01]  /*0360*/  FADD R15, -R15, R5 ;  /* 0x000000050f0f7221 */ /* 0x000fe20000000100 */
[----:B--2---:R-:W-:-:S02]  /*0370*/  FMUL R16, R19, R16 ;  /* 0x0000001013107220 */ /* 0x004fc40000400000 */
[----:B------:R-:W-:Y:S02]  /*0380*/  FMUL R17, R14, R17 ;  /* 0x000000110e117220 */ /* 0x000fe40000400000 */
[----:B------:R-:W-:Y:S02]  /*0390*/  FMUL R16, R15, R16 ;  /* 0x000000100f107220 */ /* 0x000fe40000400000 */
[----:B---3--:R-:W-:Y:S02]  /*03a0*/  FFMA R8, R8, R17, R10 ;  /* 0x0000001108087223 */ /* 0x008fe4000000000a */
[----:B------:R-:W-:-:S03]  /*03b0*/  FFMA R9, R9, R16, R11 ;  /* 0x0000001009097223 */ /* 0x000fc6000000000b */
[----:B------:R-:W-:Y:S02]  /*03c0*/  FSETP.GEU.AND P0, PT, R8, RZ, PT ;  /* 0x000000ff0800720b */ /* 0x000fe40003f0e000 */
[C---:B------:R-:W-:Y:S01]  /*03d0*/  FSETP.GEU.AND P1, PT, R9.reuse, RZ, PT ;  /* 0x000000ff0900720b */ /* 0x040fe20003f2e000 */
[----:B0-----:R-:W-:Y:S01]  /*03e0*/  IMAD.WIDE R6, R0, 0x4, R6 ;  /* 0x0000000400067825 */ /* 0x001fe200078e0206 */
[----:B------:R-:W-:Y:S02]  /*03f0*/  FSEL R8, R8, RZ, P0 ;  /* 0x000000ff08087208 */ /* 0x000fe40000000000 */
[----:B------:R-:W-:Y:S01]  /*0400*/  FSEL R9, R9, RZ, P1 ;  /* 0x000000ff09097208 */ /* 0x000fe20000800000 */
[----:B------:R-:W-:Y:S04]  /*0410*/  STG.E.64 desc[UR4][R2.64], R4 ;  /* 0x0000000402007986 */ /* 0x000fe8000c101b04 */
[----:B------:R-:W-:Y:S01]  /*0420*/  STG.E.64 desc[UR4][R6.64], R8 ;  /* 0x0000000806007986 */ /* 0x000fe2000c101b04 */
[----:B------:R-:W-:Y:S05]  /*0430*/  EXIT ;  /* 0x000000000000794d */ /* 0x000fea0003800000 */
.L_x_0:
[----:B------:R-:W-:-:S00]  /*0440*/  BRA `(.L_x_0) ;  /* 0xfffffffc00fc7947 */ /* 0x000fc0000383ffff */
[----:B------:R-:W-:-:S00]  /*0450*/  NOP ;  /* 0x0000000000007918 */ /* 0x000fc00000000000 */
        /* <DEDUP_REMOVED lines=10> */
.L_x_1:


//--------------------- .nv.global.init           --------------------------
	.section	.nv.global.init,"aw",@progbits
.nv.global.init:
	.type		_$_str,@object
	.size		_$_str,(_$_str_$_2 - _$_str)
_$_str:
        /*0000*/ 	.byte	0x5f, 0x5f, 0x43, 0x55, 0x44, 0x41, 0x5f, 0x46, 0x54, 0x5a, 0x00
	.type		_$_str_$_2,@object
	.size		_$_str_$_2,(.L_1 - _$_str_$_2)
_$_str_$_2:
        /*000b*/ 	.byte	0x5f, 0x5f, 0x43, 0x55, 0x44, 0x41, 0x5f, 0x50, 0x52, 0x45, 0x43, 0x5f, 0x53, 0x51, 0x52, 0x54
        /*001b*/ 	.byte	0x00
.L_1:


//--------------------- .nv.constant0.triton_poi_fused__native_batch_norm_legit_no_training_convolution_relu_13 --------------------------
	.section	.nv.constant0.triton_poi_fused__native_batch_norm_legit_no_training_convolution_relu_13,"a",@progbits
	.sectionflags	@""
	.align	4
.nv.constant0.triton_poi_fused__native_batch_norm_legit_no_training_convolution_relu_13:
	.zero		588
